	.headerflags	@"EF_CUDA_TEXMODE_UNIFIED EF_CUDA_64BIT_ADDRESS EF_CUDA_ACCELERATORS EF_CUDA_SM90 EF_CUDA_VIRTUAL_SM(EF_CUDA_SM90)"
	.elftype	@"ET_EXEC"


//--------------------- .nv.info                  --------------------------
	.section	.nv.info,"",@"SHT_CUDA_INFO"
	.align	4


	//----- nvinfo : EIATTR_REGCOUNT
	.align		4
        /*0000*/ 	.byte	0x04, 0x2f
        /*0002*/ 	.short	(.L_1 - .L_0)
	.align		4
.L_0:
        /*0004*/ 	.word	index@(triton_poi_fused_cat_42)
        /*0008*/ 	.word	0x00000034


	//----- nvinfo : EIATTR_MIN_STACK_SIZE
	.align		4
.L_1:
        /*000c*/ 	.byte	0x04, 0x12
        /*000e*/ 	.short	(.L_3 - .L_2)
	.align		4
.L_2:
        /*0010*/ 	.word	index@(triton_poi_fused_cat_42)
        /*0014*/ 	.word	0x00000000


	//----- nvinfo : EIATTR_FRAME_SIZE
	.align		4
.L_3:
        /*0018*/ 	.byte	0x04, 0x11
        /*001a*/ 	.short	(.L_5 - .L_4)
	.align		4
.L_4:
        /*001c*/ 	.word	index@(triton_poi_fused_cat_42)
        /*0020*/ 	.word	0x00000000


	//----- nvinfo : EIATTR_MIN_STACK_SIZE
	.align		4
.L_5:
        /*0024*/ 	.byte	0x04, 0x12
        /*0026*/ 	.short	(.L_7 - .L_6)
	.align		4
.L_6:
        /*0028*/ 	.word	index@(triton_poi_fused_cat_42)
        /*002c*/ 	.word	0x00000000
.L_7:


//--------------------- .nv.info.triton_poi_fused_cat_42 --------------------------
	.section	.nv.info.triton_poi_fused_cat_42,"",@"SHT_CUDA_INFO"
	.sectionflags	@""
	.align	4


	//----- nvinfo : EIATTR_CUDA_API_VERSION
	.align		4
        /*0000*/ 	.byte	0x04, 0x37
        /*0002*/ 	.short	(.L_9 - .L_8)
.L_8:
        /*0004*/ 	.word	0x0000007c


	//----- nvinfo : EIATTR_KPARAM_INFO
	.align		4
.L_9:
        /*0008*/ 	.byte	0x04, 0x17
        /*000a*/ 	.short	(.L_11 - .L_10)
.L_10:
        /*000c*/ 	.word	0x00000000
        /*0010*/ 	.short	0x0009
        /*0012*/ 	.short	0x0048
        /*0014*/ 	.byte	0x00, 0xf0, 0x11, 0x00


	//----- nvinfo : EIATTR_KPARAM_INFO
	.align		4
.L_11:
        /*0018*/ 	.byte	0x04, 0x17
        /*001a*/ 	.short	(.L_13 - .L_12)
.L_12:
        /*001c*/ 	.word	0x00000000
        /*0020*/ 	.short	0x0008
        /*0022*/ 	.short	0x0040
        /*0024*/ 	.byte	0x00, 0xf4, 0x21, 0x00


	//----- nvinfo : EIATTR_KPARAM_INFO
	.align		4
.L_13:
        /*0028*/ 	.byte	0x04, 0x17
        /*002a*/ 	.short	(.L_15 - .L_14)
.L_14:
        /*002c*/ 	.word	0x00000000
        /*0030*/ 	.short	0x0007
        /*0032*/ 	.short	0x0038
        /*0034*/ 	.byte	0x00, 0xf4, 0x21, 0x00


	//----- nvinfo : EIATTR_KPARAM_INFO
	.align		4
.L_15:
        /*0038*/ 	.byte	0x04, 0x17
        /*003a*/ 	.short	(.L_17 - .L_16)
.L_16:
        /*003c*/ 	.word	0x00000000
        /*0040*/ 	.short	0x0006
        /*0042*/ 	.short	0x0030
        /*0044*/ 	.byte	0x00, 0xf4, 0x21, 0x00


	//----- nvinfo : EIATTR_KPARAM_INFO
	.align		4
.L_17:
        /*0048*/ 	.byte	0x04, 0x17
        /*004a*/ 	.short	(.L_19 - .L_18)
.L_18:
        /*004c*/ 	.word	0x00000000
        /*0050*/ 	.short	0x0005
        /*0052*/ 	.short	0x0028
        /*0054*/ 	.byte	0x00, 0xf4, 0x21, 0x00


	//----- nvinfo : EIATTR_KPARAM_INFO
	.align		4
.L_19:
        /*0058*/ 	.byte	0x04, 0x17
        /*005a*/ 	.short	(.L_21 - .L_20)
.L_20:
        /*005c*/ 	.word	0x00000000
        /*0060*/ 	.short	0x0004
        /*0062*/ 	.short	0x0020
        /*0064*/ 	.byte	0x00, 0xf4, 0x21, 0x00


	//----- nvinfo : EIATTR_KPARAM_INFO
	.align		4
.L_21:
        /*0068*/ 	.byte	0x04, 0x17
        /*006a*/ 	.short	(.L_23 - .L_22)
.L_22:
        /*006c*/ 	.word	0x00000000
        /*0070*/ 	.short	0x0003
        /*0072*/ 	.short	0x0018
        /*0074*/ 	.byte	0x00, 0xf4, 0x21, 0x00


	//----- nvinfo : EIATTR_KPARAM_INFO
	.align		4
.L_23:
        /*0078*/ 	.byte	0x04, 0x17
        /*007a*/ 	.short	(.L_25 - .L_24)
.L_24:
        /*007c*/ 	.word	0x00000000
        /*0080*/ 	.short	0x0002
        /*0082*/ 	.short	0x0010
        /*0084*/ 	.byte	0x00, 0xf4, 0x21, 0x00


	//----- nvinfo : EIATTR_KPARAM_INFO
	.align		4
.L_25:
        /*0088*/ 	.byte	0x04, 0x17
        /*008a*/ 	.short	(.L_27 - .L_26)
.L_26:
        /*008c*/ 	.word	0x00000000
        /*0090*/ 	.short	0x0001
        /*0092*/ 	.short	0x0008
        /*0094*/ 	.byte	0x00, 0xf4, 0x21, 0x00


	//----- nvinfo : EIATTR_KPARAM_INFO
	.align		4
.L_27:
        /*0098*/ 	.byte	0x04, 0x17
        /*009a*/ 	.short	(.L_29 - .L_28)
.L_28:
        /*009c*/ 	.word	0x00000000
        /*00a0*/ 	.short	0x0000
        /*00a2*/ 	.short	0x0000
        /*00a4*/ 	.byte	0x00, 0xf4, 0x21, 0x00


	//----- nvinfo : EIATTR_SPARSE_MMA_MASK
	.align		4
.L_29:
        /*00a8*/ 	.byte	0x03, 0x50
        /*00aa*/ 	.short	0x0000


	//----- nvinfo : EIATTR_MAXREG_COUNT
	.align		4
        /*00ac*/ 	.byte	0x03, 0x1b
        /*00ae*/ 	.short	0x00ff


	//----- nvinfo : EIATTR_EXIT_INSTR_OFFSETS
	.align		4
        /*00b0*/ 	.byte	0x04, 0x1c
        /*00b2*/ 	.short	(.L_31 - .L_30)


	//   ....[0]....
.L_30:
        /*00b4*/ 	.word	0x000010b0


	//----- nvinfo : EIATTR_REQNTID
	.align		4
.L_31:
        /*00b8*/ 	.byte	0x04, 0x10
        /*00ba*/ 	.short	(.L_33 - .L_32)
.L_32:
        /*00bc*/ 	.word	0x00000080
        /*00c0*/ 	.word	0x00000001
        /*00c4*/ 	.word	0x00000001


	//----- nvinfo : EIATTR_CBANK_PARAM_SIZE
	.align		4
.L_33:
        /*00c8*/ 	.byte	0x03, 0x19
        /*00ca*/ 	.short	0x004c


	//----- nvinfo : EIATTR_PARAM_CBANK
	.align		4
        /*00cc*/ 	.byte	0x04, 0x0a
        /*00ce*/ 	.short	(.L_35 - .L_34)
	.align		4
.L_34:
        /*00d0*/ 	.word	index@(.nv.constant0.triton_poi_fused_cat_42)
        /*00d4*/ 	.short	0x0210
        /*00d6*/ 	.short	0x004c


	//----- nvinfo : EIATTR_SW_WAR
	.align		4
.L_35:
        /*00d8*/ 	.byte	0x04, 0x36
        /*00da*/ 	.short	(.L_37 - .L_36)
.L_36:
        /*00dc*/ 	.word	0x00000008
.L_37:


//--------------------- .nv.callgraph             --------------------------
	.section	.nv.callgraph,"",@"SHT_CUDA_CALLGRAPH"
	.align	4
	.sectionentsize	8
	.align		4
        /*0000*/ 	.word	0x00000000
	.align		4
        /*0004*/ 	.word	0xffffffff
	.align		4
        /*0008*/ 	.word	0x00000000
	.align		4
        /*000c*/ 	.word	0xfffffffe
	.align		4
        /*0010*/ 	.word	0x00000000
	.align		4
        /*0014*/ 	.word	0xfffffffd
	.align		4
        /*0018*/ 	.word	0x00000000
	.align		4
        /*001c*/ 	.word	0xfffffffc


//--------------------- .text.triton_poi_fused_cat_42 --------------------------
	.section	.text.triton_poi_fused_cat_42,"ax",@progbits
	.align	128
        .global         triton_poi_fused_cat_42
        .type           triton_poi_fused_cat_42,@function
        .size           triton_poi_fused_cat_42,(.L_x_1 - triton_poi_fused_cat_42)
        .other          triton_poi_fused_cat_42,@"STO_CUDA_ENTRY STV_DEFAULT"
triton_poi_fused_cat_42:
.text.triton_poi_fused_cat_42:
[----:B------:R-:W-:Y:S01]  /*0000*/  LDC R1, c[0x0][0x28] ;  /* 0x00000a00ff017b82 */ /* 0x000fe20000000800 */
[----:B------:R-:W1:Y:S01]  /*0010*/  S2R R0, SR_TID.X ;  /* 0x0000000000007919 */ /* 0x000e620000002100 */
[----:B------:R-:W-:Y:S01]  /*0020*/  ULDC.64 UR6, c[0x0][0x220] ;  /* 0x0000880000067ab9 */ /* 0x000fe20000000a00 */
[----:B------:R-:W-:Y:S01]  /*0030*/  ULDC.64 UR8, c[0x0][0x228] ;  /* 0x00008a0000087ab9 */ /* 0x000fe20000000a00 */
[----:B------:R-:W-:Y:S01]  /*0040*/  CS2R R16, SRZ ;  /* 0x0000000000107805 */ /* 0x000fe2000001ff00 */
[----:B------:R-:W2:Y:S01]  /*0050*/  S2R R3, SR_CTAID.X ;  /* 0x0000000000037919 */ /* 0x000ea20000002500 */
[----:B------:R-:W-:Y:S02]  /*0060*/  CS2R R18, SRZ ;  /* 0x0000000000127805 */ /* 0x000fe4000001ff00 */
[----:B------:R-:W-:Y:S02]  /*0070*/  CS2R R12, SRZ ;  /* 0x00000000000c7805 */ /* 0x000fe4000001ff00 */
[----:B------:R-:W-:Y:S01]  /*0080*/  CS2R R14, SRZ ;  /* 0x00000000000e7805 */ /* 0x000fe2000001ff00 */
[----:B------:R-:W-:Y:S01]  /*0090*/  ULDC.64 UR4, c[0x0][0x208] ;  /* 0x0000820000047ab9 */ /* 0x000fe20000000a00 */
[----:B------:R-:W3:Y:S08]  /*00a0*/  LDC.64 R34, c[0x0][0x210] ;  /* 0x00008400ff227b82 */ /* 0x000ef00000000a00 */
[----:B------:R-:W4:Y:S01]  /*00b0*/  LDC.64 R46, c[0x0][0x218] ;  /* 0x00008600ff2e7b82 */ /* 0x000f220000000a00 */
[----:B-1----:R-:W-:Y:S01]  /*00c0*/  IMAD.SHL.U32 R0, R0, 0x4, RZ ;  /* 0x0000000400007824 */ /* 0x002fe200078e00ff */
[----:B--2---:R-:W-:-:S04]  /*00d0*/  SHF.R.S32.HI R8, RZ, 0x15, R3 ;  /* 0x00000015ff087819 */ /* 0x004fc80000011403 */
[----:B------:R-:W-:Y:S02]  /*00e0*/  LOP3.LUT R0, R0, 0x1fc, RZ, 0xc0, !PT ;  /* 0x000001fc00007812 */ /* 0x000fe400078ec0ff */
[----:B------:R-:W-:-:S03]  /*00f0*/  SGXT R8, R8, 0x1 ;  /* 0x000000010808781a */ /* 0x000fc60000000200 */
[----:B------:R-:W-:-:S05]  /*0100*/  IMAD R2, R3, 0x400, R0 ;  /* 0x0000040003027824 */ /* 0x000fca00078e0200 */
[-C--:B------:R-:W-:Y:S02]  /*0110*/  LEA.HI R0, R8, R2.reuse, RZ, 0x8 ;  /* 0x0000000208007211 */ /* 0x080fe400078f40ff */
[----:B------:R-:W-:Y:S02]  /*0120*/  SHF.R.S32.HI R3, RZ, 0x1f, R2 ;  /* 0x0000001fff037819 */ /* 0x000fe40000011402 */
[----:B------:R-:W-:Y:S02]  /*0130*/  SHF.R.S32.HI R40, RZ, 0x8, R0 ;  /* 0x00000008ff287819 */ /* 0x000fe40000011400 */
[----:B------:R-:W-:Y:S02]  /*0140*/  LEA.HI R10, R3, R2, RZ, 0x11 ;  /* 0x00000002030a7211 */ /* 0x000fe400078f88ff */
[----:B------:R-:W-:Y:S02]  /*0150*/  LEA.HI R4, R40, R40, RZ, 0x9 ;  /* 0x0000002828047211 */ /* 0x000fe400078f48ff */
[----:B------:R-:W-:-:S02]  /*0160*/  LOP3.LUT R5, R0, 0xffffff00, RZ, 0xc0, !PT ;  /* 0xffffff0000057812 */ /* 0x000fc400078ec0ff */
[----:B------:R-:W-:Y:S02]  /*0170*/  LOP3.LUT R3, R4, 0xfffffe00, RZ, 0xc0, !PT ;  /* 0xfffffe0004037812 */ /* 0x000fe400078ec0ff */
[----:B------:R-:W-:Y:S01]  /*0180*/  SHF.R.S32.HI R0, RZ, 0x11, R10 ;  /* 0x00000011ff007819 */ /* 0x000fe2000001140a */
[----:B------:R-:W-:Y:S02]  /*0190*/  IMAD.IADD R38, R2, 0x1, -R5 ;  /* 0x0000000102267824 */ /* 0x000fe400078e0a05 */
[----:B------:R-:W-:Y:S02]  /*01a0*/  IMAD.IADD R40, R40, 0x1, -R3 ;  /* 0x0000000128287824 */ /* 0x000fe400078e0a03 */
[----:B------:R-:W-:Y:S02]  /*01b0*/  IMAD R41, R0, 0x8000, R38 ;  /* 0x0000800000297824 */ /* 0x000fe400078e0226 */
[C---:B------:R-:W-:Y:S01]  /*01c0*/  IMAD.SHL.U32 R4, R40.reuse, 0x100, RZ ;  /* 0x0000010028047824 */ /* 0x040fe200078e00ff */
[----:B------:R-:W-:-:S02]  /*01d0*/  LOP3.LUT R44, R40, 0xffffff80, RZ, 0xc0, !PT ;  /* 0xffffff80282c7812 */ /* 0x000fc400078ec0ff */
[----:B------:R-:W-:Y:S02]  /*01e0*/  SHF.R.S32.HI R3, RZ, 0x1f, R41 ;  /* 0x0000001fff037819 */ /* 0x000fe40000011429 */
[----:B------:R-:W-:Y:S02]  /*01f0*/  IADD3 R43, P0, R4, R41, RZ ;  /* 0x00000029042b7210 */ /* 0x000fe40007f1e0ff */
[----:B------:R-:W-:Y:S02]  /*0200*/  ISETP.NE.AND P2, PT, R44, 0x80, PT ;  /* 0x000000802c00780c */ /* 0x000fe40003f45270 */
[----:B------:R-:W-:-:S04]  /*0210*/  LEA.HI.X.SX32 R42, R4, R3, 0x1, P0 ;  /* 0x00000003042a7211 */ /* 0x000fc800000f0eff */
[C---:B------:R-:W-:Y:S01]  /*0220*/  SHF.L.U64.HI R42, R43.reuse, 0x2, R42 ;  /* 0x000000022b2a7819 */ /* 0x040fe2000001022a */
[----:B------:R-:W-:-:S05]  /*0230*/  IMAD.SHL.U32 R43, R43, 0x4, RZ ;  /* 0x000000042b2b7824 */ /* 0x000fca00078e00ff */
[----:B------:R-:W-:Y:S02]  /*0240*/  IADD3 R4, P0, R43, UR6, RZ ;  /* 0x000000062b047c10 */ /* 0x000fe4000ff1e0ff */
[----:B------:R-:W-:Y:S02]  /*0250*/  IADD3 R6, P1, R43, UR8, RZ ;  /* 0x000000082b067c10 */ /* 0x000fe4000ff3e0ff */
[----:B------:R-:W-:Y:S02]  /*0260*/  IADD3.X R5, R42, UR7, RZ, P0, !PT ;  /* 0x000000072a057c10 */ /* 0x000fe400087fe4ff */
[----:B------:R-:W-:-:S03]  /*0270*/  IADD3.X R7, R42, UR9, RZ, P1, !PT ;  /* 0x000000092a077c10 */ /* 0x000fc60008ffe4ff */
[----:B------:R1:W2:Y:S04]  /*0280*/  @!P2 LDG.E.128 R16, desc[UR4][R4.64+-0x20000] ;  /* 0xfe0000040410a981 */ /* 0x0002a8000c1e1d00 */
[----:B------:R5:W2:Y:S01]  /*0290*/  @!P2 LDG.E.128 R12, desc[UR4][R6.64+-0x20000] ;  /* 0xfe000004060ca981 */ /* 0x000aa2000c1e1d00 */
[----:B------:R-:W-:Y:S01]  /*02a0*/  VIADD R3, R2, 0x200 ;  /* 0x0000020002037836 */ /* 0x000fe20000000000 */
[----:B------:R-:W-:-:S04]  /*02b0*/  ISETP.GE.AND P3, PT, R40, 0x80, PT ;  /* 0x000000802800780c */ /* 0x000fc80003f66270 */
[-C--:B------:R-:W-:Y:S02]  /*02c0*/  LEA.HI R8, R8, R3.reuse, RZ, 0x8 ;  /* 0x0000000308087211 */ /* 0x080fe400078f40ff */
[----:B------:R-:W-:Y:S02]  /*02d0*/  SHF.R.S32.HI R20, RZ, 0x1f, R3 ;  /* 0x0000001fff147819 */ /* 0x000fe40000011403 */
[----:B------:R-:W-:Y:S02]  /*02e0*/  SHF.R.S32.HI R8, RZ, 0x8, R8 ;  /* 0x00000008ff087819 */ /* 0x000fe40000011408 */
[----:B------:R-:W-:Y:S02]  /*02f0*/  LEA.HI R20, R20, R3, RZ, 0x11 ;  /* 0x0000000314147211 */ /* 0x000fe400078f88ff */
[----:B------:R-:W-:Y:S02]  /*0300*/  LEA.HI R9, R8, R8, RZ, 0x9 ;  /* 0x0000000808097211 */ /* 0x000fe400078f48ff */
[----:B------:R-:W-:-:S02]  /*0310*/  SHF.R.S32.HI R11, RZ, 0x11, R20 ;  /* 0x00000011ff0b7819 */ /* 0x000fc40000011414 */
[----:B------:R-:W-:Y:S02]  /*0320*/  LOP3.LUT R9, R9, 0xfffffe00, RZ, 0xc0, !PT ;  /* 0xfffffe0009097812 */ /* 0x000fe400078ec0ff */
[----:B-1----:R-:W-:Y:S01]  /*0330*/  LOP3.LUT R5, R10, 0xfffe0000, RZ, 0xc0, !PT ;  /* 0xfffe00000a057812 */ /* 0x002fe200078ec0ff */
[----:B------:R-:W-:Y:S01]  /*0340*/  IMAD R38, R11, 0x8000, R38 ;  /* 0x000080000b267824 */ /* 0x000fe200078e0226 */
[----:B------:R-:W-:Y:S01]  /*0350*/  LOP3.LUT R20, R20, 0xfffe0000, RZ, 0xc0, !PT ;  /* 0xfffe000014147812 */ /* 0x000fe200078ec0ff */
[----:B------:R-:W-:Y:S01]  /*0360*/  IMAD.IADD R37, R8, 0x1, -R9 ;  /* 0x0000000108257824 */ /* 0x000fe200078e0a09 */
[----:B------:R-:W-:Y:S01]  /*0370*/  CS2R R24, SRZ ;  /* 0x0000000000187805 */ /* 0x000fe2000001ff00 */
[----:B------:R-:W-:Y:S01]  /*0380*/  IMAD.IADD R5, R2, 0x1, -R5 ;  /* 0x0000000102057824 */ /* 0x000fe200078e0a05 */
[----:B------:R-:W-:Y:S01]  /*0390*/  SHF.R.S32.HI R4, RZ, 0x1f, R38 ;  /* 0x0000001fff047819 */ /* 0x000fe20000011426 */
[----:B------:R-:W-:Y:S01]  /*03a0*/  IMAD.SHL.U32 R39, R37, 0x100, RZ ;  /* 0x0000010025277824 */ /* 0x000fe200078e00ff */
[----:B------:R-:W-:Y:S01]  /*03b0*/  CS2R R26, SRZ ;  /* 0x00000000001a7805 */ /* 0x000fe2000001ff00 */
[----:B------:R-:W-:Y:S01]  /*03c0*/  IMAD R33, R0, 0x8000, R5 ;  /* 0x0000800000217824 */ /* 0x000fe200078e0205 */
[----:B------:R-:W-:Y:S01]  /*03d0*/  CS2R R22, SRZ ;  /* 0x0000000000167805 */ /* 0x000fe2000001ff00 */
[----:B------:R-:W-:Y:S01]  /*03e0*/  IMAD.IADD R20, R3, 0x1, -R20 ;  /* 0x0000000103147824 */ /* 0x000fe200078e0a14 */
[----:B-----5:R-:W-:Y:S01]  /*03f0*/  IADD3 R6, P0, R39, R38, RZ ;  /* 0x0000002627067210 */ /* 0x020fe20007f1e0ff */
[----:B---3--:R-:W-:Y:S01]  /*0400*/  IMAD.WIDE R30, R33, 0x4, R34 ;  /* 0x00000004211e7825 */ /* 0x008fe200078e0222 */
[----:B------:R-:W-:-:S02]  /*0410*/  CS2R R8, SRZ ;  /* 0x0000000000087805 */ /* 0x000fc4000001ff00 */
[----:B------:R-:W-:Y:S01]  /*0420*/  LEA.HI.X.SX32 R5, R39, R4, 0x1, P0 ;  /* 0x0000000427057211 */ /* 0x000fe200000f0eff */
[C---:B------:R-:W-:Y:S01]  /*0430*/  IMAD.SHL.U32 R36, R6.reuse, 0x4, RZ ;  /* 0x0000000406247824 */ /* 0x040fe200078e00ff */
[----:B------:R-:W-:Y:S01]  /*0440*/  LOP3.LUT R4, R37, 0xffffff80, RZ, 0xc0, !PT ;  /* 0xffffff8025047812 */ /* 0x000fe200078ec0ff */
[----:B------:R-:W-:Y:S01]  /*0450*/  IMAD R3, R11, 0x8000, R20 ;  /* 0x000080000b037824 */ /* 0x000fe200078e0214 */
[----:B------:R-:W-:Y:S01]  /*0460*/  SHF.L.U64.HI R0, R6, 0x2, R5 ;  /* 0x0000000206007819 */ /* 0x000fe20000010205 */
[----:B----4-:R-:W-:Y:S01]  /*0470*/  IMAD.WIDE R32, R33, 0x4, R46 ;  /* 0x0000000421207825 */ /* 0x010fe200078e022e */
[----:B------:R-:W-:Y:S02]  /*0480*/  IADD3 R28, P1, R36, UR6, RZ ;  /* 0x00000006241c7c10 */ /* 0x000fe4000ff3e0ff */
[----:B------:R-:W-:Y:S02]  /*0490*/  CS2R R10, SRZ ;  /* 0x00000000000a7805 */ /* 0x000fe4000001ff00 */
[C---:B------:R-:W-:Y:S01]  /*04a0*/  ISETP.NE.AND P0, PT, R4.reuse, 0x80, PT ;  /* 0x000000800400780c */ /* 0x040fe20003f05270 */
[----:B------:R-:W-:Y:S01]  /*04b0*/  IMAD.WIDE R34, R3, 0x4, R34 ;  /* 0x0000000403227825 */ /* 0x000fe200078e0222 */
[----:B------:R-:W-:Y:S01]  /*04c0*/  IADD3.X R29, R0, UR7, RZ, P1, !PT ;  /* 0x00000007001d7c10 */ /* 0x000fe20008ffe4ff */
[----:B------:R1:W3:Y:S01]  /*04d0*/  @!P3 LDG.E.128 R24, desc[UR4][R32.64] ;  /* 0x000000042018b981 */ /* 0x0002e2000c1e1d00 */
[----:B------:R-:W-:Y:S01]  /*04e0*/  ISETP.GE.AND P1, PT, R37, 0x80, PT ;  /* 0x000000802500780c */ /* 0x000fe20003f26270 */
[----:B------:R-:W-:Y:S01]  /*04f0*/  IMAD.WIDE R46, R3, 0x4, R46 ;  /* 0x00000004032e7825 */ /* 0x000fe200078e022e */
[----:B------:R-:W-:-:S02]  /*0500*/  ISETP.NE.AND P4, PT, R4, 0x100, PT ;  /* 0x000001000400780c */ /* 0x000fc40003f85270 */
[----:B------:R-:W-:Y:S02]  /*0510*/  CS2R R4, SRZ ;  /* 0x0000000000047805 */ /* 0x000fe4000001ff00 */
[----:B------:R-:W-:Y:S01]  /*0520*/  CS2R R6, SRZ ;  /* 0x0000000000067805 */ /* 0x000fe2000001ff00 */
[----:B------:R-:W-:Y:S01]  /*0530*/  ULDC.64 UR6, c[0x0][0x230] ;  /* 0x00008c0000067ab9 */ /* 0x000fe20000000a00 */
[----:B-1----:R-:W-:Y:S01]  /*0540*/  CS2R R32, SRZ ;  /* 0x0000000000207805 */ /* 0x002fe2000001ff00 */
[----:B------:R1:W4:Y:S04]  /*0550*/  @!P0 LDG.E.128 R8, desc[UR4][R28.64+-0x20000] ;  /* 0xfe0000041c088981 */ /* 0x000328000c1e1d00 */
[----:B------:R-:W5:Y:S01]  /*0560*/  @!P3 LDG.E.128 R4, desc[UR4][R30.64] ;  /* 0x000000041e04b981 */ /* 0x000f62000c1e1d00 */
[----:B--2---:R-:W-:-:S02]  /*0570*/  SEL R16, R16, RZ, !P2 ;  /* 0x000000ff10107207 */ /* 0x004fc40005000000 */
[----:B------:R-:W-:Y:S02]  /*0580*/  SEL R21, R12, RZ, !P2 ;  /* 0x000000ff0c157207 */ /* 0x000fe40005000000 */
[----:B------:R-:W-:-:S03]  /*0590*/  SEL R13, R13, RZ, !P2 ;  /* 0x000000ff0d0d7207 */ /* 0x000fc60005000000 */
[----:B------:R-:W-:Y:S01]  /*05a0*/  FADD R3, R16, R21 ;  /* 0x0000001510037221 */ /* 0x000fe20000000000 */
[----:B------:R-:W-:Y:S02]  /*05b0*/  CS2R R20, SRZ ;  /* 0x0000000000147805 */ /* 0x000fe4000001ff00 */
[----:B------:R-:W-:Y:S02]  /*05c0*/  SEL R16, R17, RZ, !P2 ;  /* 0x000000ff11107207 */ /* 0x000fe40005000000 */
[----:B------:R-:W-:Y:S02]  /*05d0*/  IADD3 R12, P5, R36, UR8, RZ ;  /* 0x00000008240c7c10 */ /* 0x000fe4000ffbe0ff */
[----:B------:R2:W3:Y:S01]  /*05e0*/  @!P1 LDG.E.128 R20, desc[UR4][R34.64] ;  /* 0x0000000422149981 */ /* 0x0004e2000c1e1d00 */
[----:B------:R-:W-:Y:S01]  /*05f0*/  FADD R16, R16, R13 ;  /* 0x0000000d10107221 */ /* 0x000fe20000000000 */
[----:B------:R-:W-:Y:S02]  /*0600*/  IADD3.X R13, R0, UR9, RZ, P5, !PT ;  /* 0x00000009000d7c10 */ /* 0x000fe4000affe4ff */
[----:B------:R-:W-:-:S02]  /*0610*/  SEL R14, R14, RZ, !P2 ;  /* 0x000000ff0e0e7207 */ /* 0x000fc40005000000 */
[----:B-1----:R-:W-:Y:S02]  /*0620*/  CS2R R28, SRZ ;  /* 0x00000000001c7805 */ /* 0x002fe4000001ff00 */
[----:B--2---:R-:W-:Y:S02]  /*0630*/  CS2R R34, SRZ ;  /* 0x0000000000227805 */ /* 0x004fe4000001ff00 */
[----:B------:R-:W-:Y:S02]  /*0640*/  SEL R17, R18, RZ, !P2 ;  /* 0x000000ff12117207 */ /* 0x000fe40005000000 */
[----:B------:R-:W-:Y:S02]  /*0650*/  CS2R R30, SRZ ;  /* 0x00000000001e7805 */ /* 0x000fe4000001ff00 */
[----:B------:R-:W-:Y:S01]  /*0660*/  SEL R15, R15, RZ, !P2 ;  /* 0x000000ff0f0f7207 */ /* 0x000fe20005000000 */
[----:B------:R-:W-:Y:S01]  /*0670*/  ULDC.64 UR8, c[0x0][0x238] ;  /* 0x00008e0000087ab9 */ /* 0x000fe20000000a00 */
[----:B------:R1:W2:Y:S01]  /*0680*/  @!P0 LDG.E.128 R32, desc[UR4][R12.64+-0x20000] ;  /* 0xfe0000040c208981 */ /* 0x0002a2000c1e1d00 */
[----:B------:R-:W-:Y:S01]  /*0690*/  ISETP.NE.AND P5, PT, R44, 0x100, PT ;  /* 0x000001002c00780c */ /* 0x000fe20003fa5270 */
[----:B------:R-:W-:Y:S01]  /*06a0*/  FADD R17, R17, R14 ;  /* 0x0000000e11117221 */ /* 0x000fe20000000000 */
[----:B------:R-:W-:Y:S01]  /*06b0*/  IADD3 R44, P6, R43, UR6, RZ ;  /* 0x000000062b2c7c10 */ /* 0x000fe2000ffde0ff */
[----:B------:R1:W3:Y:S01]  /*06c0*/  @!P1 LDG.E.128 R28, desc[UR4][R46.64] ;  /* 0x000000042e1c9981 */ /* 0x0002e2000c1e1d00 */
[----:B------:R-:W-:-:S02]  /*06d0*/  SEL R14, R19, RZ, !P2 ;  /* 0x000000ff130e7207 */ /* 0x000fc40005000000 */
[----:B------:R-:W-:Y:S02]  /*06e0*/  IADD3.X R45, R42, UR7, RZ, P6, !PT ;  /* 0x000000072a2d7c10 */ /* 0x000fe4000b7fe4ff */
[----:B-1----:R-:W-:Y:S02]  /*06f0*/  CS2R R12, SRZ ;  /* 0x00000000000c7805 */ /* 0x002fe4000001ff00 */
[----:B------:R-:W-:-:S04]  /*0700*/  IADD3 R46, P6, R43, UR8, RZ ;  /* 0x000000082b2e7c10 */ /* 0x000fc8000ffde0ff */
[----:B------:R-:W-:Y:S02]  /*0710*/  IADD3.X R47, R42, UR9, RZ, P6, !PT ;  /* 0x000000092a2f7c10 */ /* 0x000fe4000b7fe4ff */
[----:B----4-:R-:W-:Y:S02]  /*0720*/  SEL R8, R8, RZ, !P0 ;  /* 0x000000ff08087207 */ /* 0x010fe40004000000 */
[----:B------:R-:W-:Y:S02]  /*0730*/  SEL R9, R9, RZ, !P0 ;  /* 0x000000ff09097207 */ /* 0x000fe40004000000 */
[----:B------:R-:W-:Y:S02]  /*0740*/  SEL R10, R10, RZ, !P0 ;  /* 0x000000ff0a0a7207 */ /* 0x000fe40004000000 */
[----:B------:R-:W-:Y:S02]  /*0750*/  SEL R11, R11, RZ, !P0 ;  /* 0x000000ff0b0b7207 */ /* 0x000fe40004000000 */
[----:B--2---:R-:W-:-:S02]  /*0760*/  SEL R18, R33, RZ, !P0 ;  /* 0x000000ff21127207 */ /* 0x004fc40004000000 */
[----:B------:R-:W-:Y:S02]  /*0770*/  SEL R33, R34, RZ, !P0 ;  /* 0x000000ff22217207 */ /* 0x000fe40004000000 */
[----:B------:R-:W-:Y:S02]  /*0780*/  SEL R19, R32, RZ, !P0 ;  /* 0x000000ff20137207 */ /* 0x000fe40004000000 */
[----:B------:R-:W-:Y:S01]  /*0790*/  SEL R34, R35, RZ, !P0 ;  /* 0x000000ff23227207 */ /* 0x000fe20004000000 */
[----:B------:R-:W-:Y:S01]  /*07a0*/  FADD R32, R14, R15 ;  /* 0x0000000f0e207221 */ /* 0x000fe20000000000 */
[----:B------:R-:W-:Y:S01]  /*07b0*/  FADD R18, R9, R18 ;  /* 0x0000001209127221 */ /* 0x000fe20000000000 */
[----:B------:R-:W-:Y:S01]  /*07c0*/  FADD R19, R8, R19 ;  /* 0x0000001308137221 */ /* 0x000fe20000000000 */
[----:B------:R-:W-:Y:S01]  /*07d0*/  FADD R33, R10, R33 ;  /* 0x000000210a217221 */ /* 0x000fe20000000000 */
[----:B------:R-:W-:Y:S01]  /*07e0*/  FADD R34, R11, R34 ;  /* 0x000000220b227221 */ /* 0x000fe20000000000 */
[----:B------:R-:W-:-:S02]  /*07f0*/  CS2R R14, SRZ ;  /* 0x00000000000e7805 */ /* 0x000fc4000001ff00 */
[----:B------:R-:W-:Y:S02]  /*0800*/  CS2R R8, SRZ ;  /* 0x0000000000087805 */ /* 0x000fe4000001ff00 */
[----:B------:R-:W-:Y:S02]  /*0810*/  CS2R R10, SRZ ;  /* 0x00000000000a7805 */ /* 0x000fe4000001ff00 */
[----:B------:R1:W2:Y:S04]  /*0820*/  @!P5 LDG.E.128 R12, desc[UR4][R44.64+-0x40000] ;  /* 0xfc0000042c0cd981 */ /* 0x0002a8000c1e1d00 */
[----:B------:R4:W3:Y:S01]  /*0830*/  @!P5 LDG.E.128 R8, desc[UR4][R46.64+-0x40000] ;  /* 0xfc0000042e08d981 */ /* 0x0008e2000c1e1d00 */
[----:B-1----:R-:W1:Y:S08]  /*0840*/  LDC.64 R44, c[0x0][0x248] ;  /* 0x00009200ff2c7b82 */ /* 0x002e700000000a00 */
[----:B----4-:R-:W4:Y:S01]  /*0850*/  LDC.64 R46, c[0x0][0x240] ;  /* 0x00009000ff2e7b82 */ /* 0x010f220000000a00 */
[----:B------:R-:W-:-:S02]  /*0860*/  ISETP.GT.AND P6, PT, R40, 0x17f, PT ;  /* 0x0000017f2800780c */ /* 0x000fc40003fc4270 */
[----:B-----5:R-:W-:Y:S02]  /*0870*/  SEL R4, R4, RZ, !P3 ;  /* 0x000000ff04047207 */ /* 0x020fe40005800000 */
[----:B------:R-:W-:Y:S02]  /*0880*/  SEL R5, R5, RZ, !P3 ;  /* 0x000000ff05057207 */ /* 0x000fe40005800000 */
[----:B------:R-:W-:Y:S02]  /*0890*/  SEL R6, R6, RZ, !P3 ;  /* 0x000000ff06067207 */ /* 0x000fe40005800000 */
[----:B--2---:R-:W-:Y:S02]  /*08a0*/  SEL R35, R12, RZ, !P5 ;  /* 0x000000ff0c237207 */ /* 0x004fe40006800000 */
[----:B---3--:R-:W-:Y:S02]  /*08b0*/  SEL R8, R8, RZ, !P5 ;  /* 0x000000ff08087207 */ /* 0x008fe40006800000 */
[----:B------:R-:W-:-:S02]  /*08c0*/  IADD3 R12, R39, -0x18000, R38 ;  /* 0xfffe8000270c7810 */ /* 0x000fc40007ffe026 */
[----:B------:R-:W-:Y:S01]  /*08d0*/  SEL R13, R13, RZ, !P5 ;  /* 0x000000ff0d0d7207 */ /* 0x000fe20006800000 */
[----:B------:R-:W-:Y:S01]  /*08e0*/  FADD R38, R35, R8 ;  /* 0x0000000823267221 */ /* 0x000fe20000000000 */
[----:B------:R-:W-:Y:S02]  /*08f0*/  SEL R8, R9, RZ, !P5 ;  /* 0x000000ff09087207 */ /* 0x000fe40006800000 */
[----:B------:R-:W-:Y:S02]  /*0900*/  SEL R9, R10, RZ, !P5 ;  /* 0x000000ff0a097207 */ /* 0x000fe40006800000 */
[----:B------:R-:W-:Y:S01]  /*0910*/  SEL R14, R14, RZ, !P5 ;  /* 0x000000ff0e0e7207 */ /* 0x000fe20006800000 */
[----:B------:R-:W-:Y:S01]  /*0920*/  FADD R39, R13, R8 ;  /* 0x000000080d277221 */ /* 0x000fe20000000000 */
[----:B------:R-:W-:Y:S01]  /*0930*/  SEL R15, R15, RZ, !P5 ;  /* 0x000000ff0f0f7207 */ /* 0x000fe20006800000 */
[----:B------:R-:W-:Y:S01]  /*0940*/  VIADD R8, R40, 0xfffffe80 ;  /* 0xfffffe8028087836 */ /* 0x000fe20000000000 */
[----:B------:R-:W-:-:S02]  /*0950*/  SEL R10, R11, RZ, !P5 ;  /* 0x000000ff0b0a7207 */ /* 0x000fc40006800000 */
[----:B------:R-:W-:Y:S01]  /*0960*/  SEL R11, R24, RZ, !P3 ;  /* 0x000000ff180b7207 */ /* 0x000fe20005800000 */
[----:B------:R-:W-:Y:S01]  /*0970*/  FADD R40, R14, R9 ;  /* 0x000000090e287221 */ /* 0x000fe20000000000 */
[----:B------:R-:W-:Y:S02]  /*0980*/  IMAD R42, R8, 0x100, R41 ;  /* 0x00000100082a7824 */ /* 0x000fe400078e0229 */
[----:B------:R-:W-:Y:S01]  /*0990*/  FADD R35, R15, R10 ;  /* 0x0000000a0f237221 */ /* 0x000fe20000000000 */
[----:B------:R-:W-:Y:S01]  /*09a0*/  IMAD.MOV.U32 R13, RZ, RZ, RZ ;  /* 0x000000ffff0d7224 */ /* 0x000fe200078e00ff */
[----:B------:R-:W-:Y:S01]  /*09b0*/  CS2R R14, SRZ ;  /* 0x00000000000e7805 */ /* 0x000fe2000001ff00 */
[----:B------:R-:W-:Y:S02]  /*09c0*/  IMAD.MOV.U32 R41, RZ, RZ, RZ ;  /* 0x000000ffff297224 */ /* 0x000fe400078e00ff */
[----:B------:R-:W-:Y:S01]  /*09d0*/  FADD R4, R4, R11 ;  /* 0x0000000b04047221 */ /* 0x000fe20000000000 */
[----:B-1----:R-:W-:Y:S01]  /*09e0*/  IMAD.WIDE R8, R8, 0x4, R44 ;  /* 0x0000000408087825 */ /* 0x002fe200078e022c */
[----:B------:R-:W-:-:S02]  /*09f0*/  SEL R10, R25, RZ, !P3 ;  /* 0x000000ff190a7207 */ /* 0x000fc40005800000 */
[----:B------:R-:W-:Y:S02]  /*0a00*/  SEL R11, R26, RZ, !P3 ;  /* 0x000000ff1a0b7207 */ /* 0x000fe40005800000 */
[----:B------:R-:W2:Y:S01]  /*0a10*/  @P6 LDG.E.EL R13, desc[UR4][R8.64] ;  /* 0x00000004080d6981 */ /* 0x000ea2000c2e1900 */
[----:B------:R-:W-:Y:S02]  /*0a20*/  FADD R5, R5, R10 ;  /* 0x0000000a05057221 */ /* 0x000fe40000000000 */
[----:B------:R-:W-:Y:S01]  /*0a30*/  FADD R6, R6, R11 ;  /* 0x0000000b06067221 */ /* 0x000fe20000000000 */
[----:B------:R-:W3:Y:S01]  /*0a40*/  @P6 LDG.E.EL R14, desc[UR4][R8.64] ;  /* 0x00000004080e6981 */ /* 0x000ee2000c2e1900 */
[----:B------:R-:W-:Y:S01]  /*0a50*/  CS2R R10, SRZ ;  /* 0x00000000000a7805 */ /* 0x000fe2000001ff00 */
[----:B----4-:R-:W-:Y:S02]  /*0a60*/  IMAD.WIDE R42, R42, 0x4, R46 ;  /* 0x000000042a2a7825 */ /* 0x010fe400078e022e */
[----:B------:R-:W4:Y:S04]  /*0a70*/  @P6 LDG.E.EL R15, desc[UR4][R8.64] ;  /* 0x00000004080f6981 */ /* 0x000f28000c2e1900 */
[----:B------:R1:W5:Y:S02]  /*0a80*/  @P6 LDG.E.EL R41, desc[UR4][R8.64] ;  /* 0x0000000408296981 */ /* 0x000364000c2e1900 */
[----:B-1----:R-:W-:-:S06]  /*0a90*/  CS2R R8, SRZ ;  /* 0x0000000000087805 */ /* 0x002fcc000001ff00 */
[----:B------:R1:W5:Y:S01]  /*0aa0*/  @P6 LDG.E.128 R8, desc[UR4][R42.64] ;  /* 0x000000042a086981 */ /* 0x000362000c1e1d00 */
[----:B------:R-:W-:Y:S02]  /*0ab0*/  SEL R7, R7, RZ, !P3 ;  /* 0x000000ff07077207 */ /* 0x000fe40005800000 */
[----:B------:R-:W-:-:S05]  /*0ac0*/  SEL R24, R27, RZ, !P3 ;  /* 0x000000ff1b187207 */ /* 0x000fca0005800000 */
[----:B------:R-:W-:Y:S01]  /*0ad0*/  FADD R7, R7, R24 ;  /* 0x0000001807077221 */ /* 0x000fe20000000000 */
[----:B------:R-:W-:Y:S01]  /*0ae0*/  SEL R28, R28, RZ, !P1 ;  /* 0x000000ff1c1c7207 */ /* 0x000fe20004800000 */
[----:B------:R-:W-:-:S04]  /*0af0*/  IMAD.WIDE R48, R12, 0x4, R46 ;  /* 0x000000040c307825 */ /* 0x000fc800078e022e */
[----:B-1----:R-:W-:Y:S02]  /*0b00*/  IMAD.MOV.U32 R42, RZ, RZ, RZ ;  /* 0x000000ffff2a7224 */ /* 0x002fe400078e00ff */
[----:B------:R-:W-:Y:S02]  /*0b10*/  IMAD.MOV.U32 R12, RZ, RZ, RZ ;  /* 0x000000ffff0c7224 */ /* 0x000fe400078e00ff */
[----:B------:R-:W-:Y:S01]  /*0b20*/  IMAD.WIDE R44, R37, 0x4, R44 ;  /* 0x00000004252c7825 */ /* 0x000fe200078e022c */
[----:B------:R-:W-:Y:S02]  /*0b30*/  CS2R R26, SRZ ;  /* 0x00000000001a7805 */ /* 0x000fe4000001ff00 */
[----:B--2---:R-:W-:Y:S02]  /*0b40*/  SEL R13, R13, RZ, P6 ;  /* 0x000000ff0d0d7207 */ /* 0x004fe40003000000 */
[----:B---3--:R-:W-:Y:S02]  /*0b50*/  SEL R14, R14, RZ, P6 ;  /* 0x000000ff0e0e7207 */ /* 0x008fe40003000000 */
[----:B----4-:R-:W-:-:S02]  /*0b60*/  SEL R15, R15, RZ, P6 ;  /* 0x000000ff0f0f7207 */ /* 0x010fc40003000000 */
[----:B-----5:R-:W-:Y:S02]  /*0b70*/  SEL R24, R41, RZ, P6 ;  /* 0x000000ff29187207 */ /* 0x020fe40003000000 */
[----:B------:R-:W-:Y:S02]  /*0b80*/  SEL R8, R8, RZ, P6 ;  /* 0x000000ff08087207 */ /* 0x000fe40003000000 */
[----:B------:R-:W-:Y:S02]  /*0b90*/  SEL R9, R9, RZ, P6 ;  /* 0x000000ff09097207 */ /* 0x000fe40003000000 */
[----:B------:R-:W-:Y:S02]  /*0ba0*/  SEL R10, R10, RZ, P6 ;  /* 0x000000ff0a0a7207 */ /* 0x000fe40003000000 */
[----:B------:R-:W-:Y:S01]  /*0bb0*/  SEL R11, R11, RZ, P6 ;  /* 0x000000ff0b0b7207 */ /* 0x000fe20003000000 */
[----:B------:R-:W-:Y:S01]  /*0bc0*/  FADD R8, R8, R13 ;  /* 0x0000000d08087221 */ /* 0x000fe20000000000 */
[----:B------:R-:W-:Y:S01]  /*0bd0*/  FADD R9, R9, R14 ;  /* 0x0000000e09097221 */ /* 0x000fe20000000000 */
[----:B------:R-:W-:-:S02]  /*0be0*/  FADD R10, R10, R15 ;  /* 0x0000000f0a0a7221 */ /* 0x000fc40000000000 */
[----:B------:R-:W-:Y:S01]  /*0bf0*/  FADD R11, R11, R24 ;  /* 0x000000180b0b7221 */ /* 0x000fe20000000000 */
[----:B------:R-:W-:Y:S02]  /*0c00*/  @P5 FSEL R38, R8, RZ, P6 ;  /* 0x000000ff08265208 */ /* 0x000fe40003000000 */
[----:B------:R-:W-:Y:S02]  /*0c10*/  @P5 FSEL R39, R9, RZ, P6 ;  /* 0x000000ff09275208 */ /* 0x000fe40003000000 */
[----:B------:R-:W-:Y:S02]  /*0c20*/  @P5 FSEL R40, R10, RZ, P6 ;  /* 0x000000ff0a285208 */ /* 0x000fe40003000000 */
[----:B------:R-:W-:Y:S02]  /*0c30*/  @P5 FSEL R35, R11, RZ, P6 ;  /* 0x000000ff0b235208 */ /* 0x000fe40003000000 */
[----:B------:R-:W-:Y:S02]  /*0c40*/  ISETP.GT.AND P5, PT, R37, 0x17f, PT ;  /* 0x0000017f2500780c */ /* 0x000fe40003fa4270 */
[----:B------:R-:W-:Y:S01]  /*0c50*/  SEL R9, R20, RZ, !P1 ;  /* 0x000000ff14097207 */ /* 0x000fe20004800000 */
[----:B------:R-:W-:Y:S01]  /*0c60*/  IMAD.MOV.U32 R13, RZ, RZ, RZ ;  /* 0x000000ffff0d7224 */ /* 0x000fe200078e00ff */
[----:B------:R-:W-:Y:S01]  /*0c70*/  CS2R R14, SRZ ;  /* 0x00000000000e7805 */ /* 0x000fe2000001ff00 */
[----:B------:R-:W-:-:S02]  /*0c80*/  IMAD.MOV.U32 R37, RZ, RZ, RZ ;  /* 0x000000ffff257224 */ /* 0x000fc400078e00ff */
[----:B------:R-:W-:Y:S01]  /*0c90*/  FADD R20, R9, R28 ;  /* 0x0000001c09147221 */ /* 0x000fe20000000000 */
[----:B------:R-:W-:Y:S02]  /*0ca0*/  IMAD.MOV.U32 R28, RZ, RZ, RZ ;  /* 0x000000ffff1c7224 */ /* 0x000fe400078e00ff */
[----:B------:R-:W-:Y:S01]  /*0cb0*/  IMAD.MOV.U32 R41, RZ, RZ, RZ ;  /* 0x000000ffff297224 */ /* 0x000fe200078e00ff */
[----:B------:R-:W-:Y:S02]  /*0cc0*/  IADD3 R46, P6, R36, UR6, RZ ;  /* 0x00000006242e7c10 */ /* 0x000fe4000ffde0ff */
[----:B------:R-:W2:Y:S04]  /*0cd0*/  @P5 LDG.E.EL R42, desc[UR4][R44.64+-0x600] ;  /* 0xfffa00042c2a5981 */ /* 0x000ea8000c2e1900 */
[----:B------:R-:W3:Y:S01]  /*0ce0*/  @P5 LDG.E.128 R12, desc[UR4][R48.64] ;  /* 0x00000004300c5981 */ /* 0x000ee2000c1e1d00 */
[----:B------:R-:W-:-:S03]  /*0cf0*/  IADD3.X R47, R0, UR7, RZ, P6, !PT ;  /* 0x00000007002f7c10 */ /* 0x000fc6000b7fe4ff */
[----:B------:R-:W4:Y:S04]  /*0d00*/  @P5 LDG.E.EL R28, desc[UR4][R44.64+-0x600] ;  /* 0xfffa00042c1c5981 */ /* 0x000f28000c2e1900 */
[----:B------:R-:W5:Y:S04]  /*0d10*/  @P5 LDG.E.EL R37, desc[UR4][R44.64+-0x600] ;  /* 0xfffa00042c255981 */ /* 0x000f68000c2e1900 */
[----:B------:R1:W5:Y:S01]  /*0d20*/  @P5 LDG.E.EL R41, desc[UR4][R44.64+-0x600] ;  /* 0xfffa00042c295981 */ /* 0x000362000c2e1900 */
[----:B------:R-:W-:Y:S02]  /*0d30*/  CS2R R24, SRZ ;  /* 0x0000000000187805 */ /* 0x000fe4000001ff00 */
[----:B------:R-:W-:-:S02]  /*0d40*/  CS2R R8, SRZ ;  /* 0x0000000000087805 */ /* 0x000fc4000001ff00 */
[----:B------:R-:W-:-:S06]  /*0d50*/  CS2R R10, SRZ ;  /* 0x00000000000a7805 */ /* 0x000fcc000001ff00 */
[----:B------:R-:W5:Y:S01]  /*0d60*/  @!P4 LDG.E.128 R8, desc[UR4][R46.64+-0x40000] ;  /* 0xfc0000042e08c981 */ /* 0x000f62000c1e1d00 */
[----:B-1----:R-:W-:-:S04]  /*0d70*/  IADD3 R44, P6, R36, UR8, RZ ;  /* 0x00000008242c7c10 */ /* 0x002fc8000ffde0ff */
[----:B------:R-:W-:-:S05]  /*0d80*/  IADD3.X R45, R0, UR9, RZ, P6, !PT ;  /* 0x00000009002d7c10 */ /* 0x000fca000b7fe4ff */
[----:B------:R-:W5:Y:S01]  /*0d90*/  @!P4 LDG.E.128 R24, desc[UR4][R44.64+-0x40000] ;  /* 0xfc0000042c18c981 */ /* 0x000f62000c1e1d00 */
[----:B------:R-:W-:Y:S02]  /*0da0*/  SEL R21, R21, RZ, !P1 ;  /* 0x000000ff15157207 */ /* 0x000fe40004800000 */
[----:B------:R-:W-:Y:S02]  /*0db0*/  SEL R22, R22, RZ, !P1 ;  /* 0x000000ff16167207 */ /* 0x000fe40004800000 */
[----:B------:R-:W-:Y:S02]  /*0dc0*/  SEL R23, R23, RZ, !P1 ;  /* 0x000000ff17177207 */ /* 0x000fe40004800000 */
[----:B------:R-:W-:Y:S02]  /*0dd0*/  @P3 FSEL R4, R3, R38, !P2 ;  /* 0x0000002603043208 */ /* 0x000fe40005000000 */
[----:B------:R-:W-:Y:S02]  /*0de0*/  @P3 FSEL R5, R16, R39, !P2 ;  /* 0x0000002710053208 */ /* 0x000fe40005000000 */
[----:B------:R-:W-:-:S02]  /*0df0*/  @P3 FSEL R6, R17, R40, !P2 ;  /* 0x0000002811063208 */ /* 0x000fc40005000000 */
[----:B------:R-:W-:Y:S02]  /*0e00*/  @P3 FSEL R7, R32, R35, !P2 ;  /* 0x0000002320073208 */ /* 0x000fe40005000000 */
[----:B--2---:R-:W-:Y:S02]  /*0e10*/  SEL R42, R42, RZ, P5 ;  /* 0x000000ff2a2a7207 */ /* 0x004fe40002800000 */
[----:B---3--:R-:W-:Y:S02]  /*0e20*/  SEL R13, R13, RZ, P5 ;  /* 0x000000ff0d0d7207 */ /* 0x008fe40002800000 */
[----:B------:R-:W-:Y:S02]  /*0e30*/  SEL R0, R12, RZ, P5 ;  /* 0x000000ff0c007207 */ /* 0x000fe40002800000 */
[----:B----4-:R-:W-:Y:S01]  /*0e40*/  SEL R43, R28, RZ, P5 ;  /* 0x000000ff1c2b7207 */ /* 0x010fe20002800000 */
[----:B------:R-:W-:Y:S02]  /*0e50*/  FADD R28, R13, R42 ;  /* 0x0000002a0d1c7221 */ /* 0x000fe40000000000 */
[----:B------:R-:W1:Y:S01]  /*0e60*/  LDC.64 R12, c[0x0][0x250] ;  /* 0x00009400ff0c7b82 */ /* 0x000e620000000a00 */
[----:B-----5:R-:W-:-:S02]  /*0e70*/  SEL R37, R37, RZ, P5 ;  /* 0x000000ff25257207 */ /* 0x020fc40002800000 */
[----:B------:R-:W-:-:S03]  /*0e80*/  SEL R14, R14, RZ, P5 ;  /* 0x000000ff0e0e7207 */ /* 0x000fc60002800000 */
[----:B------:R-:W-:Y:S01]  /*0e90*/  FADD R0, R0, R37 ;  /* 0x0000002500007221 */ /* 0x000fe20000000000 */
[----:B------:R-:W-:Y:S02]  /*0ea0*/  SEL R15, R15, RZ, P5 ;  /* 0x000000ff0f0f7207 */ /* 0x000fe40002800000 */
[----:B------:R-:W-:Y:S01]  /*0eb0*/  SEL R36, R41, RZ, P5 ;  /* 0x000000ff29247207 */ /* 0x000fe20002800000 */
[----:B------:R-:W-:Y:S01]  /*0ec0*/  FADD R14, R14, R43 ;  /* 0x0000002b0e0e7221 */ /* 0x000fe20000000000 */
[----:B------:R-:W-:Y:S02]  /*0ed0*/  SEL R9, R9, RZ, !P4 ;  /* 0x000000ff09097207 */ /* 0x000fe40006000000 */
[----:B------:R-:W-:Y:S02]  /*0ee0*/  SEL R10, R10, RZ, !P4 ;  /* 0x000000ff0a0a7207 */ /* 0x000fe40006000000 */
[----:B------:R-:W-:Y:S02]  /*0ef0*/  SEL R11, R11, RZ, !P4 ;  /* 0x000000ff0b0b7207 */ /* 0x000fe40006000000 */
[----:B------:R-:W-:-:S02]  /*0f00*/  SEL R37, R24, RZ, !P4 ;  /* 0x000000ff18257207 */ /* 0x000fc40006000000 */
[----:B------:R-:W-:Y:S02]  /*0f10*/  SEL R24, R25, RZ, !P4 ;  /* 0x000000ff19187207 */ /* 0x000fe40006000000 */
[----:B------:R-:W-:Y:S02]  /*0f20*/  SEL R25, R26, RZ, !P4 ;  /* 0x000000ff1a197207 */ /* 0x000fe40006000000 */
[----:B------:R-:W-:Y:S01]  /*0f30*/  SEL R26, R27, RZ, !P4 ;  /* 0x000000ff1b1a7207 */ /* 0x000fe20006000000 */
[----:B------:R-:W-:Y:S01]  /*0f40*/  FADD R27, R15, R36 ;  /* 0x000000240f1b7221 */ /* 0x000fe20000000000 */
[----:B------:R-:W-:Y:S01]  /*0f50*/  SEL R8, R8, RZ, !P4 ;  /* 0x000000ff08087207 */ /* 0x000fe20006000000 */
[----:B------:R-:W-:Y:S01]  /*0f60*/  FADD R9, R9, R24 ;  /* 0x0000001809097221 */ /* 0x000fe20000000000 */
[----:B------:R-:W-:Y:S01]  /*0f70*/  FADD R36, R10, R25 ;  /* 0x000000190a247221 */ /* 0x000fe20000000000 */
[----:B------:R-:W-:Y:S01]  /*0f80*/  FADD R15, R11, R26 ;  /* 0x0000001a0b0f7221 */ /* 0x000fe20000000000 */
[----:B------:R-:W-:Y:S01]  /*0f90*/  SEL R10, R29, RZ, !P1 ;  /* 0x000000ff1d0a7207 */ /* 0x000fe20004800000 */
[----:B------:R-:W-:Y:S01]  /*0fa0*/  FADD R8, R8, R37 ;  /* 0x0000002508087221 */ /* 0x000fe20000000000 */
[----:B------:R-:W-:-:S02]  /*0fb0*/  SEL R11, R30, RZ, !P1 ;  /* 0x000000ff1e0b7207 */ /* 0x000fc40004800000 */
[----:B------:R-:W-:Y:S02]  /*0fc0*/  SEL R24, R31, RZ, !P1 ;  /* 0x000000ff1f187207 */ /* 0x000fe40004800000 */
[----:B------:R-:W-:Y:S02]  /*0fd0*/  @P4 FSEL R8, R0, RZ, P5 ;  /* 0x000000ff00084208 */ /* 0x000fe40002800000 */
[----:B------:R-:W-:Y:S02]  /*0fe0*/  @P4 FSEL R9, R28, RZ, P5 ;  /* 0x000000ff1c094208 */ /* 0x000fe40002800000 */
[----:B------:R-:W-:Y:S02]  /*0ff0*/  @P4 FSEL R36, R14, RZ, P5 ;  /* 0x000000ff0e244208 */ /* 0x000fe40002800000 */
[----:B------:R-:W-:Y:S01]  /*1000*/  @P4 FSEL R15, R27, RZ, P5 ;  /* 0x000000ff1b0f4208 */ /* 0x000fe20002800000 */
[----:B------:R-:W-:Y:S01]  /*1010*/  FADD R21, R21, R10 ;  /* 0x0000000a15157221 */ /* 0x000fe20000000000 */
[----:B------:R-:W-:Y:S01]  /*1020*/  FADD R22, R22, R11 ;  /* 0x0000000b16167221 */ /* 0x000fe20000000000 */
[----:B------:R-:W-:Y:S01]  /*1030*/  FADD R23, R23, R24 ;  /* 0x0000001817177221 */ /* 0x000fe20000000000 */
[----:B-1----:R-:W-:Y:S01]  /*1040*/  IMAD.WIDE R12, R2, 0x4, R12 ;  /* 0x00000004020c7825 */ /* 0x002fe200078e020c */
[----:B------:R-:W-:-:S02]  /*1050*/  @P1 FSEL R20, R19, R8, !P0 ;  /* 0x0000000813141208 */ /* 0x000fc40004000000 */
[----:B------:R-:W-:Y:S02]  /*1060*/  @P1 FSEL R21, R18, R9, !P0 ;  /* 0x0000000912151208 */ /* 0x000fe40004000000 */
[----:B------:R-:W-:Y:S02]  /*1070*/  @P1 FSEL R22, R33, R36, !P0 ;  /* 0x0000002421161208 */ /* 0x000fe40004000000 */
[----:B------:R-:W-:Y:S01]  /*1080*/  @P1 FSEL R23, R34, R15, !P0 ;  /* 0x0000000f22171208 */ /* 0x000fe20004000000 */
[----:B------:R-:W-:Y:S04]  /*1090*/  STG.E.128 desc[UR4][R12.64], R4 ;  /* 0x000000040c007986 */ /* 0x000fe8000c101d04 */
[----:B------:R-:W-:Y:S01]  /*10a0*/  STG.E.128 desc[UR4][R12.64+0x800], R20 ;  /* 0x000800140c007986 */ /* 0x000fe2000c101d04 */
[----:B------:R-:W-:Y:S05]  /*10b0*/  EXIT ;  /* 0x000000000000794d */ /* 0x000fea0003800000 */
.L_x_0:
[----:B------:R-:W-:-:S00]  /*10c0*/  BRA `(.L_x_0) ;  /* 0xfffffffc00fc7947 */ /* 0x000fc0000383ffff */
[----:B------:R-:W-:-:S00]  /*10d0*/  NOP ;  /* 0x0000000000007918 */ /* 0x000fc00000000000 */
        /* <DEDUP_REMOVED lines=10> */
.L_x_1:


//--------------------- .nv.constant0.triton_poi_fused_cat_42 --------------------------
	.section	.nv.constant0.triton_poi_fused_cat_42,"a",@progbits
	.sectionflags	@""
	.align	4
.nv.constant0.triton_poi_fused_cat_42:
	.zero		604
